//
// Generated by NVIDIA NVVM Compiler
//
// Compiler Build ID: CL-36424714
// Cuda compilation tools, release 13.0, V13.0.88
// Based on NVVM 20.0.0
//

.version 9.0
.target sm_100
.address_size 64

	// .globl	_Z11convolutionPfS_
.const .align 4 .b8 kernel[28];
.extern .shared .align 16 .b8 sharedMem[];

.visible .entry _Z11convolutionPfS_(
	.param .u64 .ptr .align 1 _Z11convolutionPfS__param_0,
	.param .u64 .ptr .align 1 _Z11convolutionPfS__param_1
)
{
	.reg .pred 	%p<2>;
	.reg .b32 	%r<11>;
	.reg .b32 	%f<24>;
	.reg .b64 	%rd<11>;

	ld.param.u64 	%rd3, [_Z11convolutionPfS__param_0];
	ld.param.u64 	%rd2, [_Z11convolutionPfS__param_1];
	cvta.to.global.u64 	%rd1, %rd3;
	mov.u32 	%r1, %ntid.x;
	mov.u32 	%r4, %ctaid.x;
	mov.u32 	%r5, %tid.x;
	mad.lo.s32 	%r2, %r4, %r1, %r5;
	mul.wide.s32 	%rd4, %r2, 4;
	add.s64 	%rd5, %rd1, %rd4;
	ld.global.f32 	%f1, [%rd5];
	shl.b32 	%r6, %r5, 2;
	mov.u32 	%r7, sharedMem;
	add.s32 	%r3, %r7, %r6;
	st.shared.f32 	[%r3], %f1;
	setp.gt.u32 	%p1, %r5, 5;
	@%p1 bra 	$L__BB0_2;
	add.s32 	%r8, %r2, %r1;
	mul.wide.u32 	%rd6, %r8, 4;
	add.s64 	%rd7, %rd1, %rd6;
	ld.global.f32 	%f2, [%rd7];
	shl.b32 	%r9, %r1, 2;
	add.s32 	%r10, %r3, %r9;
	st.shared.f32 	[%r10], %f2;
$L__BB0_2:
	bar.sync 	0;
	ld.shared.f32 	%f3, [%r3];
	ld.const.f32 	%f4, [kernel];
	fma.rn.f32 	%f5, %f3, %f4, 0f00000000;
	ld.shared.f32 	%f6, [%r3+4];
	ld.const.f32 	%f7, [kernel+4];
	fma.rn.f32 	%f8, %f6, %f7, %f5;
	ld.shared.f32 	%f9, [%r3+8];
	ld.const.f32 	%f10, [kernel+8];
	fma.rn.f32 	%f11, %f9, %f10, %f8;
	ld.shared.f32 	%f12, [%r3+12];
	ld.const.f32 	%f13, [kernel+12];
	fma.rn.f32 	%f14, %f12, %f13, %f11;
	ld.shared.f32 	%f15, [%r3+16];
	ld.const.f32 	%f16, [kernel+16];
	fma.rn.f32 	%f17, %f15, %f16, %f14;
	ld.shared.f32 	%f18, [%r3+20];
	ld.const.f32 	%f19, [kernel+20];
	fma.rn.f32 	%f20, %f18, %f19, %f17;
	ld.shared.f32 	%f21, [%r3+24];
	ld.const.f32 	%f22, [kernel+24];
	fma.rn.f32 	%f23, %f21, %f22, %f20;
	cvta.to.global.u64 	%rd8, %rd2;
	add.s64 	%rd10, %rd8, %rd4;
	st.global.f32 	[%rd10], %f23;
	ret;

}


// ===== COMPILED SASS (sm_100) =====

	.target	sm_100

	.elftype	@"ET_EXEC"


//--------------------- .note.nv.tkinfo           --------------------------
	.section	.note.nv.tkinfo,"",@"SHT_NOTE"
	.sectionflags	@"SHF_NOTE_NV_TKINFO"
	.tkinfo
        /*0018*/ 	.word	0x00000002
        /*0030*/ 	.string	""
        /*0030*/ 	.string	"ptxas"
        /*0030*/ 	.string	"Cuda compilation tools, release 13.0, V13.0.88"
        /*0030*/ 	.string	"Build cuda_13.0.r13.0/compiler.36424714_0"
        /*0030*/ 	.string	"-arch sm_100 -m 64 "



//--------------------- .note.nv.cuinfo           --------------------------
	.section	.note.nv.cuinfo,"",@"SHT_NOTE"
	.sectionflags	@"SHF_NOTE_NV_CUINFO"
        /*0018*/ 	.short	0x0002
        /*001a*/ 	.short	0x0064
        /*001c*/ 	.short	0x0082
	.zero		2


//--------------------- .nv.info                  --------------------------
	.section	.nv.info,"",@"SHT_CUDA_INFO"
	.align	4


	//----- nvinfo : EIATTR_REGCOUNT
	.align		4
        /*0000*/ 	.byte	0x04, 0x2f
        /*0002*/ 	.short	(.L_2 - .L_1)
	.align		4
.L_1:
        /*0004*/ 	.word	index@(_Z11convolutionPfS_)
        /*0008*/ 	.word	0x00000018


	//----- nvinfo : EIATTR_FRAME_SIZE
	.align		4
.L_2:
        /*000c*/ 	.byte	0x04, 0x11
        /*000e*/ 	.short	(.L_4 - .L_3)
	.align		4
.L_3:
        /*0010*/ 	.word	index@(_Z11convolutionPfS_)
        /*0014*/ 	.word	0x00000000


	//----- nvinfo : EIATTR_MIN_STACK_SIZE
	.align		4
.L_4:
        /*0018*/ 	.byte	0x04, 0x12
        /*001a*/ 	.short	(.L_6 - .L_5)
	.align		4
.L_5:
        /*001c*/ 	.word	index@(_Z11convolutionPfS_)
        /*0020*/ 	.word	0x00000000
.L_6:


//--------------------- .nv.compat                --------------------------
	.section	.nv.compat,"",@"SHT_CUDA_COMPAT_INFO"
	.align	4
        /*0000*/ 	.byte	0x02, 0x09, 0x00, 0x00, 0x02, 0x02, 0x01, 0x00, 0x02, 0x05, 0x05, 0x00, 0x03, 0x07, 0x01, 0x01
        /*0010*/ 	.byte	0x02, 0x03, 0x00, 0x00, 0x02, 0x06, 0x01, 0x00, 0x04, 0x0b, 0x08, 0x00, 0x09, 0x00, 0x00, 0x00
        /*0020*/ 	.byte	0x00, 0x00, 0x00, 0x00


//--------------------- .nv.info._Z11convolutionPfS_ --------------------------
	.section	.nv.info._Z11convolutionPfS_,"",@"SHT_CUDA_INFO"
	.sectionflags	@""
	.align	4


	//----- nvinfo : EIATTR_CUDA_API_VERSION
	.align		4
        /*0000*/ 	.byte	0x04, 0x37
        /*0002*/ 	.short	(.L_8 - .L_7)
.L_7:
        /*0004*/ 	.word	0x00000082


	//----- nvinfo : EIATTR_KPARAM_INFO
	.align		4
.L_8:
        /*0008*/ 	.byte	0x04, 0x17
        /*000a*/ 	.short	(.L_10 - .L_9)
.L_9:
        /*000c*/ 	.word	0x00000000
        /*0010*/ 	.short	0x0001
        /*0012*/ 	.short	0x0008
        /*0014*/ 	.byte	0x00, 0xf5, 0x21, 0x00


	//----- nvinfo : EIATTR_KPARAM_INFO
	.align		4
.L_10:
        /*0018*/ 	.byte	0x04, 0x17
        /*001a*/ 	.short	(.L_12 - .L_11)
.L_11:
        /*001c*/ 	.word	0x00000000
        /*0020*/ 	.short	0x0000
        /*0022*/ 	.short	0x0000
        /*0024*/ 	.byte	0x00, 0xf5, 0x21, 0x00


	//----- nvinfo : EIATTR_SPARSE_MMA_MASK
	.align		4
.L_12:
        /*0028*/ 	.byte	0x03, 0x50
        /*002a*/ 	.short	0x0000


	//----- nvinfo : EIATTR_MAXREG_COUNT
	.align		4
        /*002c*/ 	.byte	0x03, 0x1b
        /*002e*/ 	.short	0x00ff


	//----- nvinfo : EIATTR_NUM_BARRIERS
	.align		4
        /*0030*/ 	.byte	0x02, 0x4c
        /*0032*/ 	.byte	0x01
	.zero		1


	//----- nvinfo : EIATTR_MERCURY_ISA_VERSION
	.align		4
        /*0034*/ 	.byte	0x03, 0x5f
        /*0036*/ 	.short	0x0101


	//----- nvinfo : EIATTR_VRC_CTA_INIT_COUNT
	.align		4
        /*0038*/ 	.byte	0x02, 0x4a
	.zero		1
	.zero		1


	//----- nvinfo : EIATTR_EXIT_INSTR_OFFSETS
	.align		4
        /*003c*/ 	.byte	0x04, 0x1c
        /*003e*/ 	.short	(.L_14 - .L_13)


	//   ....[0]....
.L_13:
        /*0040*/ 	.word	0x00000290


	//----- nvinfo : EIATTR_CBANK_PARAM_SIZE
	.align		4
.L_14:
        /*0044*/ 	.byte	0x03, 0x19
        /*0046*/ 	.short	0x0010


	//----- nvinfo : EIATTR_PARAM_CBANK
	.align		4
        /*0048*/ 	.byte	0x04, 0x0a
        /*004a*/ 	.short	(.L_16 - .L_15)
	.align		4
.L_15:
        /*004c*/ 	.word	index@(.nv.constant0._Z11convolutionPfS_)
        /*0050*/ 	.short	0x0380
        /*0052*/ 	.short	0x0010


	//----- nvinfo : EIATTR_SW_WAR
	.align		4
.L_16:
        /*0054*/ 	.byte	0x04, 0x36
        /*0056*/ 	.short	(.L_18 - .L_17)
.L_17:
        /*0058*/ 	.word	0x00000008
.L_18:


//--------------------- .nv.callgraph             --------------------------
	.section	.nv.callgraph,"",@"SHT_CUDA_CALLGRAPH"
	.align	4
	.sectionentsize	8
	.align		4
        /*0000*/ 	.word	0x00000000
	.align		4
        /*0004*/ 	.word	0xffffffff
	.align		4
        /*0008*/ 	.word	0x00000000
	.align		4
        /*000c*/ 	.word	0xfffffffe
	.align		4
        /*0010*/ 	.word	0x00000000
	.align		4
        /*0014*/ 	.word	0xfffffffd
	.align		4
        /*0018*/ 	.word	0x00000000
	.align		4
        /*001c*/ 	.word	0xfffffffc


//--------------------- .nv.constant3             --------------------------
	.section	.nv.constant3,"a",@progbits
	.align	4
.nv.constant3:
	.type		kernel,@object
	.size		kernel,(.L_0 - kernel)
kernel:
	.zero		28
.L_0:


//--------------------- .text._Z11convolutionPfS_ --------------------------
	.section	.text._Z11convolutionPfS_,"ax",@progbits
	.align	128
        .global         _Z11convolutionPfS_
        .type           _Z11convolutionPfS_,@function
        .size           _Z11convolutionPfS_,(.L_x_1 - _Z11convolutionPfS_)
        .other          _Z11convolutionPfS_,@"STO_CUDA_ENTRY STV_DEFAULT"
_Z11convolutionPfS_:
.text._Z11convolutionPfS_:
[----:B------:R-:W-:Y:S01]  /*0000*/  LDC R1, c[0x0][0x37c] ;  /* 0x0000df00ff017b82 */ /* 0x000fe20000000800 */
[----:B------:R-:W0:Y:S07]  /*0010*/  S2R R11, SR_TID.X ;  /* 0x00000000000b7919 */ /* 0x000e2e0000002100 */
[----:B------:R-:W1:Y:S01]  /*0020*/  S2UR UR4, SR_CTAID.X ;  /* 0x00000000000479c3 */ /* 0x000e620000002500 */
[----:B------:R-:W2:Y:S01]  /*0030*/  LDCU.64 UR6, c[0x0][0x358] ;  /* 0x00006b00ff0677ac */ /* 0x000ea20008000a00 */
[----:B------:R-:W3:Y:S06]  /*0040*/  LDCU.128 UR8, c[0x3][URZ] ;  /* 0x00c00000ff0877ac */ /* 0x000eec0008000c00 */
[----:B------:R-:W1:Y:S08]  /*0050*/  LDC R0, c[0x0][0x360] ;  /* 0x0000d800ff007b82 */ /* 0x000e700000000800 */
[----:B------:R-:W4:Y:S01]  /*0060*/  LDC.64 R4, c[0x0][0x380] ;  /* 0x0000e000ff047b82 */ /* 0x000f220000000a00 */
[----:B0-----:R-:W-:Y:S01]  /*0070*/  ISETP.GT.U32.AND P0, PT, R11, 0x5, PT ;  /* 0x000000050b00780c */ /* 0x001fe20003f04070 */
[----:B-1----:R-:W-:-:S04]  /*0080*/  IMAD R7, R0, UR4, R11 ;  /* 0x0000000400077c24 */ /* 0x002fc8000f8e020b */
[----:B----4-:R-:W-:-:S08]  /*0090*/  IMAD.WIDE R2, R7, 0x4, R4 ;  /* 0x0000000407027825 */ /* 0x010fd000078e0204 */
[----:B------:R-:W-:Y:S01]  /*00a0*/  @!P0 IADD3 R9, PT, PT, R7, R0, RZ ;  /* 0x0000000007098210 */ /* 0x000fe20007ffe0ff */
[----:B--2---:R-:W2:Y:S04]  /*00b0*/  LDG.E R2, desc[UR6][R2.64] ;  /* 0x0000000602027981 */ /* 0x004ea8000c1e1900 */
[----:B------:R-:W-:-:S06]  /*00c0*/  @!P0 IMAD.WIDE.U32 R4, R9, 0x4, R4 ;  /* 0x0000000409048825 */ /* 0x000fcc00078e0004 */
[----:B------:R-:W4:Y:S01]  /*00d0*/  @!P0 LDG.E R4, desc[UR6][R4.64] ;  /* 0x0000000604048981 */ /* 0x000f22000c1e1900 */
[----:B------:R-:W0:Y:S01]  /*00e0*/  S2UR UR5, SR_CgaCtaId ;  /* 0x00000000000579c3 */ /* 0x000e220000008800 */
[----:B------:R-:W-:Y:S02]  /*00f0*/  UMOV UR4, 0x400 ;  /* 0x0000040000047882 */ /* 0x000fe40000000000 */
[----:B0-----:R-:W-:-:S06]  /*0100*/  ULEA UR4, UR5, UR4, 0x18 ;  /* 0x0000000405047291 */ /* 0x001fcc000f8ec0ff */
[----:B------:R-:W-:-:S04]  /*0110*/  LEA R9, R11, UR4, 0x2 ;  /* 0x000000040b097c11 */ /* 0x000fc8000f8e10ff */
[----:B------:R-:W-:Y:S01]  /*0120*/  @!P0 LEA R11, R0, R9, 0x2 ;  /* 0x00000009000b8211 */ /* 0x000fe200078e10ff */
[----:B------:R-:W0:Y:S01]  /*0130*/  LDCU.64 UR4, c[0x3][0x10] ;  /* 0x00c00200ff0477ac */ /* 0x000e220008000a00 */
[----:B--2---:R1:W-:Y:S04]  /*0140*/  STS [R9], R2 ;  /* 0x0000000209007388 */ /* 0x0043e80000000800 */
[----:B----4-:R-:W-:Y:S01]  /*0150*/  @!P0 STS [R11], R4 ;  /* 0x000000040b008388 */ /* 0x010fe20000000800 */
[----:B-1----:R-:W1:Y:S08]  /*0160*/  LDC.64 R2, c[0x0][0x388] ;  /* 0x0000e200ff027b82 */ /* 0x002e700000000a00 */
[----:B------:R-:W-:Y:S06]  /*0170*/  BAR.SYNC.DEFER_BLOCKING 0x0 ;  /* 0x0000000000007b1d */ /* 0x000fec0000010000 */
[----:B------:R-:W3:Y:S04]  /*0180*/  LDS R0, [R9] ;  /* 0x0000000009007984 */ /* 0x000ee80000000800 */
[----:B------:R-:W2:Y:S04]  /*0190*/  LDS R13, [R9+0x4] ;  /* 0x00000400090d7984 */ /* 0x000ea80000000800 */
[----:B------:R-:W4:Y:S04]  /*01a0*/  LDS R5, [R9+0x8] ;  /* 0x0000080009057984 */ /* 0x000f280000000800 */
[----:B------:R-:W5:Y:S04]  /*01b0*/  LDS R15, [R9+0xc] ;  /* 0x00000c00090f7984 */ /* 0x000f680000000800 */
[----:B------:R-:W0:Y:S04]  /*01c0*/  LDS R17, [R9+0x10] ;  /* 0x0000100009117984 */ /* 0x000e280000000800 */
[----:B------:R-:W1:Y:S04]  /*01d0*/  LDS R19, [R9+0x14] ;  /* 0x0000140009137984 */ /* 0x000e680000000800 */
[----:B------:R-:W1:Y:S01]  /*01e0*/  LDS R21, [R9+0x18] ;  /* 0x0000180009157984 */ /* 0x000e620000000800 */
[----:B---3--:R-:W-:Y:S01]  /*01f0*/  FFMA R0, R0, UR8, RZ ;  /* 0x0000000800007c23 */ /* 0x008fe200080000ff */
[----:B------:R-:W3:Y:S03]  /*0200*/  LDCU UR8, c[0x3][0x18] ;  /* 0x00c00300ff0877ac */ /* 0x000ee60008000800 */
[----:B--2---:R-:W-:-:S04]  /*0210*/  FFMA R0, R13, UR9, R0 ;  /* 0x000000090d007c23 */ /* 0x004fc80008000000 */
[----:B----4-:R-:W-:-:S04]  /*0220*/  FFMA R0, R5, UR10, R0 ;  /* 0x0000000a05007c23 */ /* 0x010fc80008000000 */
[----:B-----5:R-:W-:-:S04]  /*0230*/  FFMA R0, R15, UR11, R0 ;  /* 0x0000000b0f007c23 */ /* 0x020fc80008000000 */
[----:B0-----:R-:W-:-:S04]  /*0240*/  FFMA R0, R17, UR4, R0 ;  /* 0x0000000411007c23 */ /* 0x001fc80008000000 */
[----:B-1----:R-:W-:Y:S01]  /*0250*/  FFMA R0, R19, UR5, R0 ;  /* 0x0000000513007c23 */ /* 0x002fe20008000000 */
[----:B------:R-:W-:-:S04]  /*0260*/  IMAD.WIDE R2, R7, 0x4, R2 ;  /* 0x0000000407027825 */ /* 0x000fc800078e0202 */
[----:B---3--:R-:W-:-:S05]  /*0270*/  FFMA R21, R21, UR8, R0 ;  /* 0x0000000815157c23 */ /* 0x008fca0008000000 */
[----:B------:R-:W-:Y:S01]  /*0280*/  STG.E desc[UR6][R2.64], R21 ;  /* 0x0000001502007986 */ /* 0x000fe2000c101906 */
[----:B------:R-:W-:Y:S05]  /*0290*/  EXIT ;  /* 0x000000000000794d */ /* 0x000fea0003800000 */
.L_x_0:
[----:B------:R-:W-:-:S00]  /*02a0*/  BRA `(.L_x_0) ;  /* 0xfffffffc00fc7947 */ /* 0x000fc0000383ffff */
[----:B------:R-:W-:-:S00]  /*02b0*/  NOP ;  /* 0x0000000000007918 */ /* 0x000fc00000000000 */
        /* <DEDUP_REMOVED lines=12> */
.L_x_1:


//--------------------- .nv.shared._Z11convolutionPfS_ --------------------------
	.section	.nv.shared._Z11convolutionPfS_,"aw",@nobits
	.sectionflags	@""
	.align	16
	.zero		1024


//--------------------- .nv.shared.reserved.0     --------------------------
	.section	.nv.shared.reserved.0,"aw",@nobits
	.weak		__nv_reservedSMEM_offset_0_alias
	.size		__nv_reservedSMEM_offset_0_alias, 0, 64
	.other		__nv_reservedSMEM_offset_0_alias,@"STO_CUDA_RESERVED_SHARED STV_DEFAULT"
__nv_reservedSMEM_offset_0_alias:
	.zero		0
	.zero		64


//--------------------- .nv.constant0._Z11convolutionPfS_ --------------------------
	.section	.nv.constant0._Z11convolutionPfS_,"a",@progbits
	.sectionflags	@""
	.align	4
.nv.constant0._Z11convolutionPfS_:
	.zero		912


//--------------------- SYMBOLS --------------------------

	.type		.nv.reservedSmem.offset0,@object
	.size		.nv.reservedSmem.offset0,0x4
	.type		.nv.reservedSmem.cap,@object
	.size		.nv.reservedSmem.cap,0x4
